	.headerflags	@"EF_CUDA_TEXMODE_UNIFIED EF_CUDA_64BIT_ADDRESS EF_CUDA_ACCELERATORS EF_CUDA_SM90 EF_CUDA_VIRTUAL_SM(EF_CUDA_SM90)"
	.elftype	@"ET_EXEC"


//--------------------- .nv.info                  --------------------------
	.section	.nv.info,"",@"SHT_CUDA_INFO"
	.align	4


	//----- nvinfo : EIATTR_REGCOUNT
	.align		4
        /*0000*/ 	.byte	0x04, 0x2f
        /*0002*/ 	.short	(.L_2 - .L_1)
	.align		4
.L_1:
        /*0004*/ 	.word	index@(triton_per_fused__native_batch_norm_legit_convolution_9)
        /*0008*/ 	.word	0x00000018


	//----- nvinfo : EIATTR_MIN_STACK_SIZE
	.align		4
.L_2:
        /*000c*/ 	.byte	0x04, 0x12
        /*000e*/ 	.short	(.L_4 - .L_3)
	.align		4
.L_3:
        /*0010*/ 	.word	index@(triton_per_fused__native_batch_norm_legit_convolution_9)
        /*0014*/ 	.word	0x00000000


	//----- nvinfo : EIATTR_FRAME_SIZE
	.align		4
.L_4:
        /*0018*/ 	.byte	0x04, 0x11
        /*001a*/ 	.short	(.L_6 - .L_5)
	.align		4
.L_5:
        /*001c*/ 	.word	index@(triton_per_fused__native_batch_norm_legit_convolution_9)
        /*0020*/ 	.word	0x00000000


	//----- nvinfo : EIATTR_MIN_STACK_SIZE
	.align		4
.L_6:
        /*0024*/ 	.byte	0x04, 0x12
        /*0026*/ 	.short	(.L_8 - .L_7)
	.align		4
.L_7:
        /*0028*/ 	.word	index@(triton_per_fused__native_batch_norm_legit_convolution_9)
        /*002c*/ 	.word	0x00000000
.L_8:


//--------------------- .nv.info.triton_per_fused__native_batch_norm_legit_convolution_9 --------------------------
	.section	.nv.info.triton_per_fused__native_batch_norm_legit_convolution_9,"",@"SHT_CUDA_INFO"
	.sectionflags	@""
	.align	4


	//----- nvinfo : EIATTR_CUDA_API_VERSION
	.align		4
        /*0000*/ 	.byte	0x04, 0x37
        /*0002*/ 	.short	(.L_10 - .L_9)
.L_9:
        /*0004*/ 	.word	0x0000007c


	//----- nvinfo : EIATTR_KPARAM_INFO
	.align		4
.L_10:
        /*0008*/ 	.byte	0x04, 0x17
        /*000a*/ 	.short	(.L_12 - .L_11)
.L_11:
        /*000c*/ 	.word	0x00000000
        /*0010*/ 	.short	0x0005
        /*0012*/ 	.short	0x0024
        /*0014*/ 	.byte	0x00, 0xf0, 0x11, 0x00


	//----- nvinfo : EIATTR_KPARAM_INFO
	.align		4
.L_12:
        /*0018*/ 	.byte	0x04, 0x17
        /*001a*/ 	.short	(.L_14 - .L_13)
.L_13:
        /*001c*/ 	.word	0x00000000
        /*0020*/ 	.short	0x0004
        /*0022*/ 	.short	0x0020
        /*0024*/ 	.byte	0x00, 0xf0, 0x11, 0x00


	//----- nvinfo : EIATTR_KPARAM_INFO
	.align		4
.L_14:
        /*0028*/ 	.byte	0x04, 0x17
        /*002a*/ 	.short	(.L_16 - .L_15)
.L_15:
        /*002c*/ 	.word	0x00000000
        /*0030*/ 	.short	0x0003
        /*0032*/ 	.short	0x0018
        /*0034*/ 	.byte	0x00, 0xf4, 0x21, 0x00


	//----- nvinfo : EIATTR_KPARAM_INFO
	.align		4
.L_16:
        /*0038*/ 	.byte	0x04, 0x17
        /*003a*/ 	.short	(.L_18 - .L_17)
.L_17:
        /*003c*/ 	.word	0x00000000
        /*0040*/ 	.short	0x0002
        /*0042*/ 	.short	0x0010
        /*0044*/ 	.byte	0x00, 0xf4, 0x21, 0x00


	//----- nvinfo : EIATTR_KPARAM_INFO
	.align		4
.L_18:
        /*0048*/ 	.byte	0x04, 0x17
        /*004a*/ 	.short	(.L_20 - .L_19)
.L_19:
        /*004c*/ 	.word	0x00000000
        /*0050*/ 	.short	0x0001
        /*0052*/ 	.short	0x0008
        /*0054*/ 	.byte	0x00, 0xf4, 0x21, 0x00


	//----- nvinfo : EIATTR_KPARAM_INFO
	.align		4
.L_20:
        /*0058*/ 	.byte	0x04, 0x17
        /*005a*/ 	.short	(.L_22 - .L_21)
.L_21:
        /*005c*/ 	.word	0x00000000
        /*0060*/ 	.short	0x0000
        /*0062*/ 	.short	0x0000
        /*0064*/ 	.byte	0x00, 0xf4, 0x21, 0x00


	//----- nvinfo : EIATTR_SPARSE_MMA_MASK
	.align		4
.L_22:
        /*0068*/ 	.byte	0x03, 0x50
        /*006a*/ 	.short	0x0000


	//----- nvinfo : EIATTR_MAXREG_COUNT
	.align		4
        /*006c*/ 	.byte	0x03, 0x1b
        /*006e*/ 	.short	0x00ff


	//----- nvinfo : EIATTR_COOP_GROUP_MASK_REGIDS
	.align		4
        /*0070*/ 	.byte	0x04, 0x29
        /*0072*/ 	.short	(.L_24 - .L_23)


	//   ....[0]....
.L_23:
        /*0074*/ 	.word	0xffffffff


	//   ....[1]....
        /*0078*/ 	.word	0xffffffff


	//   ....[2]....
        /*007c*/ 	.word	0xffffffff


	//   ....[3]....
        /*0080*/ 	.word	0xffffffff


	//   ....[4]....
        /*0084*/ 	.word	0xffffffff


	//   ....[5]....
        /*0088*/ 	.word	0xffffffff


	//   ....[6]....
        /*008c*/ 	.word	0xffffffff


	//   ....[7]....
        /*0090*/ 	.word	0xffffffff


	//   ....[8]....
        /*0094*/ 	.word	0xffffffff


	//   ....[9]....
        /*0098*/ 	.word	0xffffffff


	//   ....[10]....
        /*009c*/ 	.word	0xffffffff


	//   ....[11]....
        /*00a0*/ 	.word	0xffffffff


	//----- nvinfo : EIATTR_COOP_GROUP_INSTR_OFFSETS
	.align		4
.L_24:
        /*00a4*/ 	.byte	0x04, 0x28
        /*00a6*/ 	.short	(.L_26 - .L_25)


	//   ....[0]....
.L_25:
        /*00a8*/ 	.word	0x000001d0


	//   ....[1]....
        /*00ac*/ 	.word	0x000001f0


	//   ....[2]....
        /*00b0*/ 	.word	0x00000210


	//   ....[3]....
        /*00b4*/ 	.word	0x00000230


	//   ....[4]....
        /*00b8*/ 	.word	0x00000250


	//   ....[5]....
        /*00bc*/ 	.word	0x000002f0


	//   ....[6]....
        /*00c0*/ 	.word	0x000003e0


	//   ....[7]....
        /*00c4*/ 	.word	0x00000400


	//   ....[8]....
        /*00c8*/ 	.word	0x00000420


	//   ....[9]....
        /*00cc*/ 	.word	0x00000440


	//   ....[10]....
        /*00d0*/ 	.word	0x00000480


	//   ....[11]....
        /*00d4*/ 	.word	0x000004f0


	//----- nvinfo : EIATTR_EXIT_INSTR_OFFSETS
	.align		4
.L_26:
        /*00d8*/ 	.byte	0x04, 0x1c
        /*00da*/ 	.short	(.L_28 - .L_27)


	//   ....[0]....
.L_27:
        /*00dc*/ 	.word	0x000005d0


	//   ....[1]....
        /*00e0*/ 	.word	0x000005f0


	//----- nvinfo : EIATTR_REQNTID
	.align		4
.L_28:
        /*00e4*/ 	.byte	0x04, 0x10
        /*00e6*/ 	.short	(.L_30 - .L_29)
.L_29:
        /*00e8*/ 	.word	0x00000040
        /*00ec*/ 	.word	0x00000001
        /*00f0*/ 	.word	0x00000001


	//----- nvinfo : EIATTR_CBANK_PARAM_SIZE
	.align		4
.L_30:
        /*00f4*/ 	.byte	0x03, 0x19
        /*00f6*/ 	.short	0x0028


	//----- nvinfo : EIATTR_PARAM_CBANK
	.align		4
        /*00f8*/ 	.byte	0x04, 0x0a
        /*00fa*/ 	.short	(.L_32 - .L_31)
	.align		4
.L_31:
        /*00fc*/ 	.word	index@(.nv.constant0.triton_per_fused__native_batch_norm_legit_convolution_9)
        /*0100*/ 	.short	0x0210
        /*0102*/ 	.short	0x0028


	//----- nvinfo : EIATTR_SW_WAR
	.align		4
.L_32:
        /*0104*/ 	.byte	0x04, 0x36
        /*0106*/ 	.short	(.L_34 - .L_33)
.L_33:
        /*0108*/ 	.word	0x00000008
.L_34:


//--------------------- .nv.callgraph             --------------------------
	.section	.nv.callgraph,"",@"SHT_CUDA_CALLGRAPH"
	.align	4
	.sectionentsize	8
	.align		4
        /*0000*/ 	.word	0x00000000
	.align		4
        /*0004*/ 	.word	0xffffffff
	.align		4
        /*0008*/ 	.word	0x00000000
	.align		4
        /*000c*/ 	.word	0xfffffffe
	.align		4
        /*0010*/ 	.word	0x00000000
	.align		4
        /*0014*/ 	.word	0xfffffffd
	.align		4
        /*0018*/ 	.word	0x00000000
	.align		4
        /*001c*/ 	.word	0xfffffffc


//--------------------- .nv.constant4             --------------------------
	.section	.nv.constant4,"a",@progbits
	.align	8
	.align		8
.nv.constant4:
        /*0000*/ 	.dword	_$_str


//--------------------- .text.triton_per_fused__native_batch_norm_legit_convolution_9 --------------------------
	.section	.text.triton_per_fused__native_batch_norm_legit_convolution_9,"ax",@progbits
	.sectionflags	@"SHF_BARRIERS=1"
	.align	128
        .global         triton_per_fused__native_batch_norm_legit_convolution_9
        .type           triton_per_fused__native_batch_norm_legit_convolution_9,@function
        .size           triton_per_fused__native_batch_norm_legit_convolution_9,(.L_x_1 - triton_per_fused__native_batch_norm_legit_convolution_9)
        .other          triton_per_fused__native_batch_norm_legit_convolution_9,@"STO_CUDA_ENTRY STV_DEFAULT"
triton_per_fused__native_batch_norm_legit_convolution_9:
.text.triton_per_fused__native_batch_norm_legit_convolution_9:
[----:B------:R-:W0:Y:S02]  /*0000*/  LDC R1, c[0x0][0x28] ;  /* 0x00000a00ff017b82 */ /* 0x000e240000000800 */
[----:B------:R-:W1:Y:S01]  /*0010*/  S2R R0, SR_CTAID.X ;  /* 0x0000000000007919 */ /* 0x000e620000002500 */
[----:B------:R-:W2:Y:S01]  /*0020*/  LDC.64 R12, c[0x0][0x220] ;  /* 0x00008800ff0c7b82 */ /* 0x000ea20000000a00 */
[----:B------:R-:W-:Y:S01]  /*0030*/  ULDC.64 UR6, c[0x0][0x208] ;  /* 0x0000820000067ab9 */ /* 0x000fe20000000a00 */
[----:B------:R-:W3:Y:S06]  /*0040*/  S2R R18, SR_TID.X ;  /* 0x0000000000127919 */ /* 0x000eec0000002100 */
[----:B------:R-:W4:Y:S01]  /*0050*/  LDC.64 R2, c[0x0][0x210] ;  /* 0x00008400ff027b82 */ /* 0x000f220000000a00 */
[----:B-1----:R-:W-:-:S04]  /*0060*/  SHF.R.S32.HI R5, RZ, 0x1f, R0 ;  /* 0x0000001fff057819 */ /* 0x002fc80000011400 */
[----:B------:R-:W-:Y:S02]  /*0070*/  LEA.HI R4, R5, R0, RZ, 0x7 ;  /* 0x0000000005047211 */ /* 0x000fe400078f38ff */
[----:B---3--:R-:W-:Y:S02]  /*0080*/  SHF.L.U32 R8, R18, 0x2, RZ ;  /* 0x0000000212087819 */ /* 0x008fe400000006ff */
[----:B------:R-:W-:Y:S02]  /*0090*/  LOP3.LUT R7, R4, 0xffffff80, RZ, 0xc0, !PT ;  /* 0xffffff8004077812 */ /* 0x000fe400078ec0ff */
[----:B------:R-:W-:Y:S02]  /*00a0*/  LOP3.LUT R5, R8, 0xfc, RZ, 0xc0, !PT ;  /* 0x000000fc08057812 */ /* 0x000fe400078ec0ff */
[----:B------:R-:W-:Y:S02]  /*00b0*/  IADD3 R7, -R7, R0, RZ ;  /* 0x0000000007077210 */ /* 0x000fe40007ffe1ff */
[----:B------:R-:W-:-:S03]  /*00c0*/  LEA R5, R0, R5, 0x8 ;  /* 0x0000000500057211 */ /* 0x000fc600078e40ff */
[----:B--2---:R-:W-:-:S04]  /*00d0*/  IMAD.WIDE R12, R7, 0x4, R12 ;  /* 0x00000004070c7825 */ /* 0x004fc800078e020c */
[----:B----4-:R-:W-:Y:S02]  /*00e0*/  IMAD.WIDE R2, R5, 0x4, R2 ;  /* 0x0000000405027825 */ /* 0x010fe400078e0202 */
[----:B------:R-:W2:Y:S04]  /*00f0*/  LDG.E.EL R12, desc[UR6][R12.64] ;  /* 0x000000060c0c7981 */ /* 0x000ea8000c2e1900 */
[----:B------:R-:W2:Y:S01]  /*0100*/  LDG.E.128 R4, desc[UR6][R2.64] ;  /* 0x0000000602047981 */ /* 0x000ea2000c1e1d00 */
[----:B------:R-:W1:Y:S01]  /*0110*/  S2UR UR5, SR_CgaCtaId ;  /* 0x00000000000579c3 */ /* 0x000e620000008800 */
[C---:B------:R-:W-:Y:S01]  /*0120*/  LOP3.LUT P1, RZ, R18.reuse, 0x1f, RZ, 0xc0, !PT ;  /* 0x0000001f12ff7812 */ /* 0x040fe2000782c0ff */
[----:B------:R-:W-:Y:S01]  /*0130*/  UMOV UR4, 0x400 ;  /* 0x0000040000047882 */ /* 0x000fe20000000000 */
[----:B------:R-:W-:Y:S01]  /*0140*/  ISETP.GE.AND P2, PT, R18, 0x2, PT ;  /* 0x000000021200780c */ /* 0x000fe20003f46270 */
[----:B-1----:R-:W-:Y:S01]  /*0150*/  UPRMT UR4, UR5, 0x654, UR4 ;  /* 0x0000065405047896 */ /* 0x002fe20008000004 */
[--C-:B--2---:R-:W-:Y:S01]  /*0160*/  FADD R4, R4, R12.reuse ;  /* 0x0000000c04047221 */ /* 0x104fe20000000000 */
[--C-:B------:R-:W-:Y:S01]  /*0170*/  FADD R5, R5, R12.reuse ;  /* 0x0000000c05057221 */ /* 0x100fe20000000000 */
[----:B------:R-:W-:-:S03]  /*0180*/  FADD R6, R6, R12 ;  /* 0x0000000c06067221 */ /* 0x000fc60000000000 */
[----:B------:R-:W-:Y:S01]  /*0190*/  FADD R11, R4, R5 ;  /* 0x00000005040b7221 */ /* 0x000fe20000000000 */
[----:B------:R-:W-:-:S03]  /*01a0*/  FADD R7, R7, R12 ;  /* 0x0000000c07077221 */ /* 0x000fc60000000000 */
[----:B------:R-:W-:-:S04]  /*01b0*/  FADD R14, R6, R11 ;  /* 0x0000000b060e7221 */ /* 0x000fc80000000000 */
[----:B------:R-:W-:-:S05]  /*01c0*/  FADD R14, R7, R14 ;  /* 0x0000000e070e7221 */ /* 0x000fca0000000000 */
[----:B------:R-:W1:Y:S02]  /*01d0*/  SHFL.BFLY PT, R11, R14, 0x10, 0x1f ;  /* 0x0e001f000e0b7f89 */ /* 0x000e6400000e0000 */
[----:B-1----:R-:W-:-:S05]  /*01e0*/  FADD R11, R14, R11 ;  /* 0x0000000b0e0b7221 */ /* 0x002fca0000000000 */
[----:B------:R-:W1:Y:S02]  /*01f0*/  SHFL.BFLY PT, R16, R11, 0x8, 0x1f ;  /* 0x0d001f000b107f89 */ /* 0x000e6400000e0000 */
[----:B-1----:R-:W-:-:S05]  /*0200*/  FADD R16, R11, R16 ;  /* 0x000000100b107221 */ /* 0x002fca0000000000 */
[----:B------:R-:W1:Y:S02]  /*0210*/  SHFL.BFLY PT, R13, R16, 0x4, 0x1f ;  /* 0x0c801f00100d7f89 */ /* 0x000e6400000e0000 */
[----:B-1----:R-:W-:-:S05]  /*0220*/  FADD R13, R16, R13 ;  /* 0x0000000d100d7221 */ /* 0x002fca0000000000 */
[----:B------:R-:W1:Y:S02]  /*0230*/  SHFL.BFLY PT, R12, R13, 0x2, 0x1f ;  /* 0x0c401f000d0c7f89 */ /* 0x000e6400000e0000 */
[----:B-1----:R-:W-:-:S05]  /*0240*/  FADD R15, R13, R12 ;  /* 0x0000000c0d0f7221 */ /* 0x002fca0000000000 */
[----:B------:R-:W1:Y:S01]  /*0250*/  SHFL.BFLY PT, R12, R15, 0x1, 0x1f ;  /* 0x0c201f000f0c7f89 */ /* 0x000e6200000e0000 */
[----:B------:R-:W-:Y:S01]  /*0260*/  SHF.R.U32.HI R14, RZ, 0x3, R18 ;  /* 0x00000003ff0e7819 */ /* 0x000fe20000011612 */
[----:B-1----:R-:W-:-:S03]  /*0270*/  FADD R11, R15, R12 ;  /* 0x0000000c0f0b7221 */ /* 0x002fc60000000000 */
[----:B------:R-:W-:-:S05]  /*0280*/  LOP3.LUT R12, R14, 0x4, RZ, 0xc0, !PT ;  /* 0x000000040e0c7812 */ /* 0x000fca00078ec0ff */
[----:B------:R-:W-:Y:S01]  /*0290*/  @!P1 STS [R12+UR4], R11 ;  /* 0x0000000b0c009988 */ /* 0x000fe20008000804 */
[----:B------:R-:W-:Y:S06]  /*02a0*/  BAR.SYNC.DEFER_BLOCKING 0x0 ;  /* 0x0000000000007b1d */ /* 0x000fec0000010000 */
[----:B------:R-:W1:Y:S01]  /*02b0*/  @!P2 LDS R10, [R8+UR4] ;  /* 0x00000004080aa984 */ /* 0x000e620008000800 */
[----:B------:R-:W-:-:S04]  /*02c0*/  LOP3.LUT R14, R18, 0x1, RZ, 0xc0, !PT ;  /* 0x00000001120e7812 */ /* 0x000fc800078ec0ff */
[----:B------:R-:W-:-:S04]  /*02d0*/  ISETP.NE.U32.AND P0, PT, R14, 0x1, PT ;  /* 0x000000010e00780c */ /* 0x000fc80003f05070 */
[----:B------:R-:W-:Y:S01]  /*02e0*/  ISETP.LT.AND P0, PT, R18, 0x2, P0 ;  /* 0x000000021200780c */ /* 0x000fe20000701270 */
[----:B-1----:R-:W1:Y:S02]  /*02f0*/  SHFL.BFLY PT, R13, R10, 0x1, 0x1f ;  /* 0x0c201f000a0d7f89 */ /* 0x002e6400000e0000 */
[----:B-1----:R-:W-:-:S10]  /*0300*/  FADD R13, R10, R13 ;  /* 0x0000000d0a0d7221 */ /* 0x002fd40000000000 */
[----:B------:R-:W-:Y:S01]  /*0310*/  @P0 STS [R8+UR4], R13 ;  /* 0x0000000d08000988 */ /* 0x000fe20008000804 */
[----:B------:R-:W-:Y:S06]  /*0320*/  BAR.SYNC.DEFER_BLOCKING 0x0 ;  /* 0x0000000000007b1d */ /* 0x000fec0000010000 */
[----:B------:R-:W1:Y:S02]  /*0330*/  LDS R14, [UR4] ;  /* 0x00000004ff0e7984 */ /* 0x000e640008000800 */
[----:B-1----:R-:W-:-:S04]  /*0340*/  FADD R11, RZ, R14 ;  /* 0x0000000eff0b7221 */ /* 0x002fc80000000000 */
[----:B------:R-:W-:-:S04]  /*0350*/  FMUL R11, R11, 0.00390625 ;  /* 0x3b8000000b0b7820 */ /* 0x000fc80000400000 */
[--C-:B------:R-:W-:Y:S01]  /*0360*/  FADD R14, R5, -R11.reuse ;  /* 0x8000000b050e7221 */ /* 0x100fe20000000000 */
[----:B------:R-:W-:-:S03]  /*0370*/  FADD R10, R4, -R11 ;  /* 0x8000000b040a7221 */ /* 0x000fc60000000000 */
[----:B------:R-:W-:Y:S01]  /*0380*/  FMUL R15, R14, R14 ;  /* 0x0000000e0e0f7220 */ /* 0x000fe20000400000 */
[----:B------:R-:W-:-:S03]  /*0390*/  FADD R14, R6, -R11 ;  /* 0x8000000b060e7221 */ /* 0x000fc60000000000 */
[----:B------:R-:W-:Y:S01]  /*03a0*/  FFMA R15, R10, R10, R15 ;  /* 0x0000000a0a0f7223 */ /* 0x000fe2000000000f */
[----:B------:R-:W-:-:S03]  /*03b0*/  FADD R10, R7, -R11 ;  /* 0x8000000b070a7221 */ /* 0x000fc60000000000 */
[----:B------:R-:W-:-:S04]  /*03c0*/  FFMA R15, R14, R14, R15 ;  /* 0x0000000e0e0f7223 */ /* 0x000fc8000000000f */
[----:B------:R-:W-:-:S05]  /*03d0*/  FFMA R15, R10, R10, R15 ;  /* 0x0000000a0a0f7223 */ /* 0x000fca000000000f */
[----:B------:R-:W1:Y:S02]  /*03e0*/  SHFL.BFLY PT, R10, R15, 0x10, 0x1f ;  /* 0x0e001f000f0a7f89 */ /* 0x000e6400000e0000 */
[----:B-1----:R-:W-:-:S05]  /*03f0*/  FADD R10, R15, R10 ;  /* 0x0000000a0f0a7221 */ /* 0x002fca0000000000 */
[----:B------:R-:W1:Y:S02]  /*0400*/  SHFL.BFLY PT, R13, R10, 0x8, 0x1f ;  /* 0x0d001f000a0d7f89 */ /* 0x000e6400000e0000 */
[----:B-1----:R-:W-:-:S05]  /*0410*/  FADD R13, R10, R13 ;  /* 0x0000000d0a0d7221 */ /* 0x002fca0000000000 */
[----:B------:R-:W1:Y:S02]  /*0420*/  SHFL.BFLY PT, R14, R13, 0x4, 0x1f ;  /* 0x0c801f000d0e7f89 */ /* 0x000e6400000e0000 */
[----:B-1----:R-:W-:-:S05]  /*0430*/  FADD R14, R13, R14 ;  /* 0x0000000e0d0e7221 */ /* 0x002fca0000000000 */
[----:B------:R-:W1:Y:S02]  /*0440*/  SHFL.BFLY PT, R17, R14, 0x2, 0x1f ;  /* 0x0c401f000e117f89 */ /* 0x000e6400000e0000 */
[----:B-1----:R-:W-:Y:S01]  /*0450*/  FADD R17, R14, R17 ;  /* 0x000000110e117221 */ /* 0x002fe20000000000 */
[----:B------:R-:W-:Y:S01]  /*0460*/  HFMA2.MMA R13, -RZ, RZ, 0.9375, 0 ;  /* 0x3b800000ff0d7435 */ /* 0x000fe200000001ff */
[----:B------:R-:W1:Y:S03]  /*0470*/  LDC.64 R14, c[0x0][0x218] ;  /* 0x00008600ff0e7b82 */ /* 0x000e660000000a00 */
[----:B------:R-:W2:Y:S02]  /*0480*/  SHFL.BFLY PT, R16, R17, 0x1, 0x1f ;  /* 0x0c201f0011107f89 */ /* 0x000ea400000e0000 */
[----:B--2---:R-:W-:-:S03]  /*0490*/  FADD R19, R17, R16 ;  /* 0x0000001011137221 */ /* 0x004fc60000000000 */
[----:B------:R-:W-:Y:S08]  /*04a0*/  BAR.SYNC.DEFER_BLOCKING 0x0 ;  /* 0x0000000000007b1d */ /* 0x000ff00000010000 */
[----:B------:R-:W2:Y:S01]  /*04b0*/  LDC.64 R16, c[0x0][0x228] ;  /* 0x00008a00ff107b82 */ /* 0x000ea20000000a00 */
[----:B------:R-:W-:Y:S07]  /*04c0*/  @!P1 STS [R12+UR4], R19 ;  /* 0x000000130c009988 */ /* 0x000fee0008000804 */
[----:B------:R-:W-:Y:S06]  /*04d0*/  BAR.SYNC.DEFER_BLOCKING 0x0 ;  /* 0x0000000000007b1d */ /* 0x000fec0000010000 */
[----:B------:R-:W3:Y:S04]  /*04e0*/  @!P2 LDS R9, [R8+UR4] ;  /* 0x000000040809a984 */ /* 0x000ee80008000800 */
[----:B---3--:R-:W3:Y:S02]  /*04f0*/  SHFL.BFLY PT, R10, R9, 0x1, 0x1f ;  /* 0x0c201f00090a7f89 */ /* 0x008ee400000e0000 */
[----:B---3--:R-:W-:-:S05]  /*0500*/  FADD R21, R9, R10 ;  /* 0x0000000a09157221 */ /* 0x008fca0000000000 */
[----:B------:R2:W-:Y:S01]  /*0510*/  @P0 STS [R8+UR4], R21 ;  /* 0x0000001508000988 */ /* 0x0005e20008000804 */
[----:B------:R-:W-:Y:S06]  /*0520*/  BAR.SYNC.DEFER_BLOCKING 0x0 ;  /* 0x0000000000007b1d */ /* 0x000fec0000010000 */
[----:B------:R-:W3:Y:S04]  /*0530*/  LDS R10, [UR4] ;  /* 0x00000004ff0a7984 */ /* 0x000ee80008000800 */
[----:B------:R4:W-:Y:S01]  /*0540*/  STG.E.128 desc[UR6][R2.64], R4 ;  /* 0x0000000402007986 */ /* 0x0009e2000c101d06 */
[----:B------:R-:W-:Y:S01]  /*0550*/  BAR.SYNC.DEFER_BLOCKING 0x0 ;  /* 0x0000000000007b1d */ /* 0x000fe20000010000 */
[----:B------:R-:W-:Y:S01]  /*0560*/  LOP3.LUT P0, RZ, R18, 0x3f, RZ, 0xc0, !PT ;  /* 0x0000003f12ff7812 */ /* 0x000fe2000780c0ff */
[----:B--2---:R-:W-:-:S04]  /*0570*/  IMAD.WIDE R8, R0, 0x4, R16 ;  /* 0x0000000400087825 */ /* 0x004fc800078e0210 */
[----:B---3--:R-:W-:-:S04]  /*0580*/  FADD R10, RZ, R10 ;  /* 0x0000000aff0a7221 */ /* 0x008fc80000000000 */
[----:B------:R-:W-:-:S04]  /*0590*/  FFMA R10, R10, R13, 9.9999997473787516356e-06 ;  /* 0x3727c5ac0a0a7423 */ /* 0x000fc8000000000d */
[----:B------:R-:W2:Y:S01]  /*05a0*/  MUFU.RSQ R19, R10 ;  /* 0x0000000a00137308 */ /* 0x000ea20000001400 */
[----:B-1----:R-:W-:-:S05]  /*05b0*/  IMAD.WIDE R12, R0, 0x4, R14 ;  /* 0x00000004000c7825 */ /* 0x002fca00078e020e */
[----:B--2---:R4:W-:Y:S01]  /*05c0*/  @!P0 STG.E desc[UR6][R12.64], R19 ;  /* 0x000000130c008986 */ /* 0x0049e2000c101906 */
[----:B------:R-:W-:Y:S05]  /*05d0*/  @P0 EXIT ;  /* 0x000000000000094d */ /* 0x000fea0003800000 */
[----:B------:R-:W-:Y:S01]  /*05e0*/  STG.E desc[UR6][R8.64], R11 ;  /* 0x0000000b08007986 */ /* 0x000fe2000c101906 */
[----:B------:R-:W-:Y:S05]  /*05f0*/  EXIT ;  /* 0x000000000000794d */ /* 0x000fea0003800000 */
.L_x_0:
[----:B------:R-:W-:-:S00]  /*0600*/  BRA `(.L_x_0) ;  /* 0xfffffffc00fc7947 */ /* 0x000fc0000383ffff */
[----:B------:R-:W-:-:S00]  /*0610*/  NOP ;  /* 0x0000000000007918 */ /* 0x000fc00000000000 */
        /* <DEDUP_REMOVED lines=14> */
.L_x_1:


//--------------------- .nv.global.init           --------------------------
	.section	.nv.global.init,"aw",@progbits
.nv.global.init:
	.type		_$_str,@object
	.size		_$_str,(.L_0 - _$_str)
_$_str:
        /*0000*/ 	.byte	0x5f, 0x5f, 0x43, 0x55, 0x44, 0x41, 0x5f, 0x46, 0x54, 0x5a, 0x00
.L_0:


//--------------------- .nv.shared.triton_per_fused__native_batch_norm_legit_convolution_9 --------------------------
	.section	.nv.shared.triton_per_fused__native_batch_norm_legit_convolution_9,"aw",@nobits
	.sectionflags	@""
	.align	16
	.zero		1024


//--------------------- .nv.constant0.triton_per_fused__native_batch_norm_legit_convolution_9 --------------------------
	.section	.nv.constant0.triton_per_fused__native_batch_norm_legit_convolution_9,"a",@progbits
	.sectionflags	@""
	.align	4
.nv.constant0.triton_per_fused__native_batch_norm_legit_convolution_9:
	.zero		568
